//
// Generated by NVIDIA NVVM Compiler
//
// Compiler Build ID: CL-36424714
// Cuda compilation tools, release 13.0, V13.0.88
// Based on NVVM 20.0.0
//

.version 9.0
.target sm_100
.address_size 64

	// .globl	_ZN3cub18CUB_300001_SM_10006detail11EmptyKernelIvEEvv
.global .align 1 .b8 _ZN41_INTERNAL_5b415c85_4_k_cu_a9497d2b_2639334cuda3std3__45__cpo5beginE[1];
.global .align 1 .b8 _ZN41_INTERNAL_5b415c85_4_k_cu_a9497d2b_2639334cuda3std3__45__cpo3endE[1];
.global .align 1 .b8 _ZN41_INTERNAL_5b415c85_4_k_cu_a9497d2b_2639334cuda3std3__45__cpo6cbeginE[1];
.global .align 1 .b8 _ZN41_INTERNAL_5b415c85_4_k_cu_a9497d2b_2639334cuda3std3__45__cpo4cendE[1];
.global .align 1 .b8 _ZN41_INTERNAL_5b415c85_4_k_cu_a9497d2b_2639334cuda3std3__45__cpo6rbeginE[1];
.global .align 1 .b8 _ZN41_INTERNAL_5b415c85_4_k_cu_a9497d2b_2639334cuda3std3__45__cpo4rendE[1];
.global .align 1 .b8 _ZN41_INTERNAL_5b415c85_4_k_cu_a9497d2b_2639334cuda3std3__45__cpo7crbeginE[1];
.global .align 1 .b8 _ZN41_INTERNAL_5b415c85_4_k_cu_a9497d2b_2639334cuda3std3__45__cpo5crendE[1];
.global .align 1 .b8 _ZN41_INTERNAL_5b415c85_4_k_cu_a9497d2b_2639334cuda3std3__443_GLOBAL__N__5b415c85_4_k_cu_a9497d2b_2639336ignoreE[1];
.global .align 1 .b8 _ZN41_INTERNAL_5b415c85_4_k_cu_a9497d2b_2639334cuda3std3__419piecewise_constructE[1];
.global .align 1 .b8 _ZN41_INTERNAL_5b415c85_4_k_cu_a9497d2b_2639334cuda3std3__48in_placeE[1];
.global .align 1 .b8 _ZN41_INTERNAL_5b415c85_4_k_cu_a9497d2b_2639334cuda3std3__420unreachable_sentinelE[1];
.global .align 1 .b8 _ZN41_INTERNAL_5b415c85_4_k_cu_a9497d2b_2639334cuda3std3__47nulloptE[1];
.global .align 1 .b8 _ZN41_INTERNAL_5b415c85_4_k_cu_a9497d2b_2639334cuda3std3__48unexpectE[1];
.global .align 1 .b8 _ZN41_INTERNAL_5b415c85_4_k_cu_a9497d2b_2639334cuda3std6ranges3__45__cpo4swapE[1];
.global .align 1 .b8 _ZN41_INTERNAL_5b415c85_4_k_cu_a9497d2b_2639334cuda3std6ranges3__45__cpo9iter_moveE[1];
.global .align 1 .b8 _ZN41_INTERNAL_5b415c85_4_k_cu_a9497d2b_2639334cuda3std6ranges3__45__cpo5beginE[1];
.global .align 1 .b8 _ZN41_INTERNAL_5b415c85_4_k_cu_a9497d2b_2639334cuda3std6ranges3__45__cpo3endE[1];
.global .align 1 .b8 _ZN41_INTERNAL_5b415c85_4_k_cu_a9497d2b_2639334cuda3std6ranges3__45__cpo6cbeginE[1];
.global .align 1 .b8 _ZN41_INTERNAL_5b415c85_4_k_cu_a9497d2b_2639334cuda3std6ranges3__45__cpo4cendE[1];
.global .align 1 .b8 _ZN41_INTERNAL_5b415c85_4_k_cu_a9497d2b_2639334cuda3std6ranges3__45__cpo7advanceE[1];
.global .align 1 .b8 _ZN41_INTERNAL_5b415c85_4_k_cu_a9497d2b_2639334cuda3std6ranges3__45__cpo9iter_swapE[1];
.global .align 1 .b8 _ZN41_INTERNAL_5b415c85_4_k_cu_a9497d2b_2639334cuda3std6ranges3__45__cpo4nextE[1];
.global .align 1 .b8 _ZN41_INTERNAL_5b415c85_4_k_cu_a9497d2b_2639334cuda3std6ranges3__45__cpo4prevE[1];
.global .align 1 .b8 _ZN41_INTERNAL_5b415c85_4_k_cu_a9497d2b_2639334cuda3std6ranges3__45__cpo4dataE[1];
.global .align 1 .b8 _ZN41_INTERNAL_5b415c85_4_k_cu_a9497d2b_2639334cuda3std6ranges3__45__cpo5cdataE[1];
.global .align 1 .b8 _ZN41_INTERNAL_5b415c85_4_k_cu_a9497d2b_2639334cuda3std6ranges3__45__cpo4sizeE[1];
.global .align 1 .b8 _ZN41_INTERNAL_5b415c85_4_k_cu_a9497d2b_2639334cuda3std6ranges3__45__cpo5ssizeE[1];
.global .align 1 .b8 _ZN41_INTERNAL_5b415c85_4_k_cu_a9497d2b_2639334cuda3std6ranges3__45__cpo8distanceE[1];
.global .align 1 .b8 _ZN41_INTERNAL_5b415c85_4_k_cu_a9497d2b_2639336thrust24THRUST_300001_SM_1000_NS8cuda_cub3parE[1];
.global .align 1 .b8 _ZN41_INTERNAL_5b415c85_4_k_cu_a9497d2b_2639336thrust24THRUST_300001_SM_1000_NS8cuda_cub10par_nosyncE[1];
.global .align 1 .b8 _ZN41_INTERNAL_5b415c85_4_k_cu_a9497d2b_2639336thrust24THRUST_300001_SM_1000_NS6system6detail10sequential3seqE[1];
.global .align 1 .b8 _ZN41_INTERNAL_5b415c85_4_k_cu_a9497d2b_2639336thrust24THRUST_300001_SM_1000_NS12placeholders2_1E[1];
.global .align 1 .b8 _ZN41_INTERNAL_5b415c85_4_k_cu_a9497d2b_2639336thrust24THRUST_300001_SM_1000_NS12placeholders2_2E[1];
.global .align 1 .b8 _ZN41_INTERNAL_5b415c85_4_k_cu_a9497d2b_2639336thrust24THRUST_300001_SM_1000_NS12placeholders2_3E[1];
.global .align 1 .b8 _ZN41_INTERNAL_5b415c85_4_k_cu_a9497d2b_2639336thrust24THRUST_300001_SM_1000_NS12placeholders2_4E[1];
.global .align 1 .b8 _ZN41_INTERNAL_5b415c85_4_k_cu_a9497d2b_2639336thrust24THRUST_300001_SM_1000_NS12placeholders2_5E[1];
.global .align 1 .b8 _ZN41_INTERNAL_5b415c85_4_k_cu_a9497d2b_2639336thrust24THRUST_300001_SM_1000_NS12placeholders2_6E[1];
.global .align 1 .b8 _ZN41_INTERNAL_5b415c85_4_k_cu_a9497d2b_2639336thrust24THRUST_300001_SM_1000_NS12placeholders2_7E[1];
.global .align 1 .b8 _ZN41_INTERNAL_5b415c85_4_k_cu_a9497d2b_2639336thrust24THRUST_300001_SM_1000_NS12placeholders2_8E[1];
.global .align 1 .b8 _ZN41_INTERNAL_5b415c85_4_k_cu_a9497d2b_2639336thrust24THRUST_300001_SM_1000_NS12placeholders2_9E[1];
.global .align 1 .b8 _ZN41_INTERNAL_5b415c85_4_k_cu_a9497d2b_2639336thrust24THRUST_300001_SM_1000_NS12placeholders3_10E[1];
.global .align 1 .b8 _ZN41_INTERNAL_5b415c85_4_k_cu_a9497d2b_2639336thrust24THRUST_300001_SM_1000_NS3seqE[1];

.visible .entry _ZN3cub18CUB_300001_SM_10006detail11EmptyKernelIvEEvv()
{


	ret;

}


// ===== COMPILED SASS (sm_100) =====

	.target	sm_100

	.elftype	@"ET_EXEC"


//--------------------- .note.nv.tkinfo           --------------------------
	.section	.note.nv.tkinfo,"",@"SHT_NOTE"
	.sectionflags	@"SHF_NOTE_NV_TKINFO"
	.tkinfo
        /*0018*/ 	.word	0x00000002
        /*0030*/ 	.string	""
        /*0030*/ 	.string	"ptxas"
        /*0030*/ 	.string	"Cuda compilation tools, release 13.0, V13.0.88"
        /*0030*/ 	.string	"Build cuda_13.0.r13.0/compiler.36424714_0"
        /*0030*/ 	.string	"-arch sm_100 -m 64 "



//--------------------- .note.nv.cuinfo           --------------------------
	.section	.note.nv.cuinfo,"",@"SHT_NOTE"
	.sectionflags	@"SHF_NOTE_NV_CUINFO"
        /*0018*/ 	.short	0x0002
        /*001a*/ 	.short	0x0064
        /*001c*/ 	.short	0x0082
	.zero		2


//--------------------- .nv.info                  --------------------------
	.section	.nv.info,"",@"SHT_CUDA_INFO"
	.align	4


	//----- nvinfo : EIATTR_REGCOUNT
	.align		4
        /*0000*/ 	.byte	0x04, 0x2f
        /*0002*/ 	.short	(.L_44 - .L_43)
	.align		4
.L_43:
        /*0004*/ 	.word	index@(_ZN3cub18CUB_300001_SM_10006detail11EmptyKernelIvEEvv)
        /*0008*/ 	.word	0x00000004


	//----- nvinfo : EIATTR_FRAME_SIZE
	.align		4
.L_44:
        /*000c*/ 	.byte	0x04, 0x11
        /*000e*/ 	.short	(.L_46 - .L_45)
	.align		4
.L_45:
        /*0010*/ 	.word	index@(_ZN3cub18CUB_300001_SM_10006detail11EmptyKernelIvEEvv)
        /*0014*/ 	.word	0x00000000


	//----- nvinfo : EIATTR_MIN_STACK_SIZE
	.align		4
.L_46:
        /*0018*/ 	.byte	0x04, 0x12
        /*001a*/ 	.short	(.L_48 - .L_47)
	.align		4
.L_47:
        /*001c*/ 	.word	index@(_ZN3cub18CUB_300001_SM_10006detail11EmptyKernelIvEEvv)
        /*0020*/ 	.word	0x00000000
.L_48:


//--------------------- .nv.compat                --------------------------
	.section	.nv.compat,"",@"SHT_CUDA_COMPAT_INFO"
	.align	4
        /*0000*/ 	.byte	0x02, 0x09, 0x00, 0x00, 0x02, 0x02, 0x01, 0x00, 0x02, 0x05, 0x05, 0x00, 0x03, 0x07, 0x01, 0x01
        /*0010*/ 	.byte	0x02, 0x03, 0x00, 0x00, 0x02, 0x06, 0x01, 0x00, 0x04, 0x0b, 0x08, 0x00, 0x09, 0x00, 0x00, 0x00
        /*0020*/ 	.byte	0x00, 0x00, 0x00, 0x00


//--------------------- .nv.info._ZN3cub18CUB_300001_SM_10006detail11EmptyKernelIvEEvv --------------------------
	.section	.nv.info._ZN3cub18CUB_300001_SM_10006detail11EmptyKernelIvEEvv,"",@"SHT_CUDA_INFO"
	.sectionflags	@""
	.align	4


	//----- nvinfo : EIATTR_CUDA_API_VERSION
	.align		4
        /*0000*/ 	.byte	0x04, 0x37
        /*0002*/ 	.short	(.L_50 - .L_49)
.L_49:
        /*0004*/ 	.word	0x00000082


	//----- nvinfo : EIATTR_SPARSE_MMA_MASK
	.align		4
.L_50:
        /*0008*/ 	.byte	0x03, 0x50
        /*000a*/ 	.short	0x0000


	//----- nvinfo : EIATTR_MAXREG_COUNT
	.align		4
        /*000c*/ 	.byte	0x03, 0x1b
        /*000e*/ 	.short	0x00ff


	//----- nvinfo : EIATTR_MERCURY_ISA_VERSION
	.align		4
        /*0010*/ 	.byte	0x03, 0x5f
        /*0012*/ 	.short	0x0101


	//----- nvinfo : EIATTR_VRC_CTA_INIT_COUNT
	.align		4
        /*0014*/ 	.byte	0x02, 0x4a
	.zero		1
	.zero		1


	//----- nvinfo : EIATTR_EXIT_INSTR_OFFSETS
	.align		4
        /*0018*/ 	.byte	0x04, 0x1c
        /*001a*/ 	.short	(.L_52 - .L_51)


	//   ....[0]....
.L_51:
        /*001c*/ 	.word	0x00000010


	//----- nvinfo : EIATTR_SW_WAR
	.align		4
.L_52:
        /*0020*/ 	.byte	0x04, 0x36
        /*0022*/ 	.short	(.L_54 - .L_53)
.L_53:
        /*0024*/ 	.word	0x00000008
.L_54:


//--------------------- .nv.callgraph             --------------------------
	.section	.nv.callgraph,"",@"SHT_CUDA_CALLGRAPH"
	.align	4
	.sectionentsize	8
	.align		4
        /*0000*/ 	.word	0x00000000
	.align		4
        /*0004*/ 	.word	0xffffffff
	.align		4
        /*0008*/ 	.word	0x00000000
	.align		4
        /*000c*/ 	.word	0xfffffffe
	.align		4
        /*0010*/ 	.word	0x00000000
	.align		4
        /*0014*/ 	.word	0xfffffffd
	.align		4
        /*0018*/ 	.word	0x00000000
	.align		4
        /*001c*/ 	.word	0xfffffffc


//--------------------- .nv.constant4             --------------------------
	.section	.nv.constant4,"a",@progbits
	.align	8
	.align		8
.nv.constant4:
        /*0000*/ 	.dword	_ZN41_INTERNAL_5b415c85_4_k_cu_a9497d2b_2641824cuda3std3__45__cpo5beginE
	.align		8
        /*0008*/ 	.dword	_ZN41_INTERNAL_5b415c85_4_k_cu_a9497d2b_2641824cuda3std3__45__cpo3endE
	.align		8
        /*0010*/ 	.dword	_ZN41_INTERNAL_5b415c85_4_k_cu_a9497d2b_2641824cuda3std3__45__cpo6cbeginE
	.align		8
        /*0018*/ 	.dword	_ZN41_INTERNAL_5b415c85_4_k_cu_a9497d2b_2641824cuda3std3__45__cpo4cendE
	.align		8
        /*0020*/ 	.dword	_ZN41_INTERNAL_5b415c85_4_k_cu_a9497d2b_2641824cuda3std3__45__cpo6rbeginE
	.align		8
        /*0028*/ 	.dword	_ZN41_INTERNAL_5b415c85_4_k_cu_a9497d2b_2641824cuda3std3__45__cpo4rendE
	.align		8
        /*0030*/ 	.dword	_ZN41_INTERNAL_5b415c85_4_k_cu_a9497d2b_2641824cuda3std3__45__cpo7crbeginE
	.align		8
        /*0038*/ 	.dword	_ZN41_INTERNAL_5b415c85_4_k_cu_a9497d2b_2641824cuda3std3__45__cpo5crendE
	.align		8
        /*0040*/ 	.dword	_ZN41_INTERNAL_5b415c85_4_k_cu_a9497d2b_2641824cuda3std3__443_GLOBAL__N__5b415c85_4_k_cu_a9497d2b_2641826ignoreE
	.align		8
        /*0048*/ 	.dword	_ZN41_INTERNAL_5b415c85_4_k_cu_a9497d2b_2641824cuda3std3__419piecewise_constructE
	.align		8
        /*0050*/ 	.dword	_ZN41_INTERNAL_5b415c85_4_k_cu_a9497d2b_2641824cuda3std3__48in_placeE
	.align		8
        /*0058*/ 	.dword	_ZN41_INTERNAL_5b415c85_4_k_cu_a9497d2b_2641824cuda3std3__420unreachable_sentinelE
	.align		8
        /*0060*/ 	.dword	_ZN41_INTERNAL_5b415c85_4_k_cu_a9497d2b_2641824cuda3std3__47nulloptE
	.align		8
        /*0068*/ 	.dword	_ZN41_INTERNAL_5b415c85_4_k_cu_a9497d2b_2641824cuda3std3__48unexpectE
	.align		8
        /*0070*/ 	.dword	_ZN41_INTERNAL_5b415c85_4_k_cu_a9497d2b_2641824cuda3std6ranges3__45__cpo4swapE
	.align		8
        /*0078*/ 	.dword	_ZN41_INTERNAL_5b415c85_4_k_cu_a9497d2b_2641824cuda3std6ranges3__45__cpo9iter_moveE
	.align		8
        /*0080*/ 	.dword	_ZN41_INTERNAL_5b415c85_4_k_cu_a9497d2b_2641824cuda3std6ranges3__45__cpo5beginE
	.align		8
        /*0088*/ 	.dword	_ZN41_INTERNAL_5b415c85_4_k_cu_a9497d2b_2641824cuda3std6ranges3__45__cpo3endE
	.align		8
        /*0090*/ 	.dword	_ZN41_INTERNAL_5b415c85_4_k_cu_a9497d2b_2641824cuda3std6ranges3__45__cpo6cbeginE
	.align		8
        /*0098*/ 	.dword	_ZN41_INTERNAL_5b415c85_4_k_cu_a9497d2b_2641824cuda3std6ranges3__45__cpo4cendE
	.align		8
        /*00a0*/ 	.dword	_ZN41_INTERNAL_5b415c85_4_k_cu_a9497d2b_2641824cuda3std6ranges3__45__cpo7advanceE
	.align		8
        /*00a8*/ 	.dword	_ZN41_INTERNAL_5b415c85_4_k_cu_a9497d2b_2641824cuda3std6ranges3__45__cpo9iter_swapE
	.align		8
        /*00b0*/ 	.dword	_ZN41_INTERNAL_5b415c85_4_k_cu_a9497d2b_2641824cuda3std6ranges3__45__cpo4nextE
	.align		8
        /*00b8*/ 	.dword	_ZN41_INTERNAL_5b415c85_4_k_cu_a9497d2b_2641824cuda3std6ranges3__45__cpo4prevE
	.align		8
        /*00c0*/ 	.dword	_ZN41_INTERNAL_5b415c85_4_k_cu_a9497d2b_2641824cuda3std6ranges3__45__cpo4dataE
	.align		8
        /*00c8*/ 	.dword	_ZN41_INTERNAL_5b415c85_4_k_cu_a9497d2b_2641824cuda3std6ranges3__45__cpo5cdataE
	.align		8
        /*00d0*/ 	.dword	_ZN41_INTERNAL_5b415c85_4_k_cu_a9497d2b_2641824cuda3std6ranges3__45__cpo4sizeE
	.align		8
        /*00d8*/ 	.dword	_ZN41_INTERNAL_5b415c85_4_k_cu_a9497d2b_2641824cuda3std6ranges3__45__cpo5ssizeE
	.align		8
        /*00e0*/ 	.dword	_ZN41_INTERNAL_5b415c85_4_k_cu_a9497d2b_2641824cuda3std6ranges3__45__cpo8distanceE
	.align		8
        /*00e8*/ 	.dword	_ZN41_INTERNAL_5b415c85_4_k_cu_a9497d2b_2641826thrust24THRUST_300001_SM_1000_NS8cuda_cub3parE
	.align		8
        /*00f0*/ 	.dword	_ZN41_INTERNAL_5b415c85_4_k_cu_a9497d2b_2641826thrust24THRUST_300001_SM_1000_NS8cuda_cub10par_nosyncE
	.align		8
        /*00f8*/ 	.dword	_ZN41_INTERNAL_5b415c85_4_k_cu_a9497d2b_2641826thrust24THRUST_300001_SM_1000_NS6system6detail10sequential3seqE
	.align		8
        /*0100*/ 	.dword	_ZN41_INTERNAL_5b415c85_4_k_cu_a9497d2b_2641826thrust24THRUST_300001_SM_1000_NS12placeholders2_1E
	.align		8
        /*0108*/ 	.dword	_ZN41_INTERNAL_5b415c85_4_k_cu_a9497d2b_2641826thrust24THRUST_300001_SM_1000_NS12placeholders2_2E
	.align		8
        /*0110*/ 	.dword	_ZN41_INTERNAL_5b415c85_4_k_cu_a9497d2b_2641826thrust24THRUST_300001_SM_1000_NS12placeholders2_3E
	.align		8
        /*0118*/ 	.dword	_ZN41_INTERNAL_5b415c85_4_k_cu_a9497d2b_2641826thrust24THRUST_300001_SM_1000_NS12placeholders2_4E
	.align		8
        /*0120*/ 	.dword	_ZN41_INTERNAL_5b415c85_4_k_cu_a9497d2b_2641826thrust24THRUST_300001_SM_1000_NS12placeholders2_5E
	.align		8
        /*0128*/ 	.dword	_ZN41_INTERNAL_5b415c85_4_k_cu_a9497d2b_2641826thrust24THRUST_300001_SM_1000_NS12placeholders2_6E
	.align		8
        /*0130*/ 	.dword	_ZN41_INTERNAL_5b415c85_4_k_cu_a9497d2b_2641826thrust24THRUST_300001_SM_1000_NS12placeholders2_7E
	.align		8
        /*0138*/ 	.dword	_ZN41_INTERNAL_5b415c85_4_k_cu_a9497d2b_2641826thrust24THRUST_300001_SM_1000_NS12placeholders2_8E
	.align		8
        /*0140*/ 	.dword	_ZN41_INTERNAL_5b415c85_4_k_cu_a9497d2b_2641826thrust24THRUST_300001_SM_1000_NS12placeholders2_9E
	.align		8
        /*0148*/ 	.dword	_ZN41_INTERNAL_5b415c85_4_k_cu_a9497d2b_2641826thrust24THRUST_300001_SM_1000_NS12placeholders3_10E
	.align		8
        /*0150*/ 	.dword	_ZN41_INTERNAL_5b415c85_4_k_cu_a9497d2b_2641826thrust24THRUST_300001_SM_1000_NS3seqE


//--------------------- .text._ZN3cub18CUB_300001_SM_10006detail11EmptyKernelIvEEvv --------------------------
	.section	.text._ZN3cub18CUB_300001_SM_10006detail11EmptyKernelIvEEvv,"ax",@progbits
	.align	128
        .global         _ZN3cub18CUB_300001_SM_10006detail11EmptyKernelIvEEvv
        .type           _ZN3cub18CUB_300001_SM_10006detail11EmptyKernelIvEEvv,@function
        .size           _ZN3cub18CUB_300001_SM_10006detail11EmptyKernelIvEEvv,(.L_x_1 - _ZN3cub18CUB_300001_SM_10006detail11EmptyKernelIvEEvv)
        .other          _ZN3cub18CUB_300001_SM_10006detail11EmptyKernelIvEEvv,@"STO_CUDA_ENTRY STV_DEFAULT"
_ZN3cub18CUB_300001_SM_10006detail11EmptyKernelIvEEvv:
.text._ZN3cub18CUB_300001_SM_10006detail11EmptyKernelIvEEvv:
[----:B------:R-:W-:Y:S01]  /*0000*/  LDC R1, c[0x0][0x37c] ;  /* 0x0000df00ff017b82 */ /* 0x000fe20000000800 */
[----:B------:R-:W-:Y:S05]  /*0010*/  EXIT ;  /* 0x000000000000794d */ /* 0x000fea0003800000 */
.L_x_0:
[----:B------:R-:W-:-:S00]  /*0020*/  BRA `(.L_x_0) ;  /* 0xfffffffc00fc7947 */ /* 0x000fc0000383ffff */
[----:B------:R-:W-:-:S00]  /*0030*/  NOP ;  /* 0x0000000000007918 */ /* 0x000fc00000000000 */
        /* <DEDUP_REMOVED lines=12> */
.L_x_1:


//--------------------- .nv.shared.reserved.0     --------------------------
	.section	.nv.shared.reserved.0,"aw",@nobits
	.weak		__nv_reservedSMEM_offset_0_alias
	.size		__nv_reservedSMEM_offset_0_alias, 0, 64
	.other		__nv_reservedSMEM_offset_0_alias,@"STO_CUDA_RESERVED_SHARED STV_DEFAULT"
__nv_reservedSMEM_offset_0_alias:
	.zero		0
	.zero		64


//--------------------- .nv.global                --------------------------
	.section	.nv.global,"aw",@nobits
.nv.global:
	.type		_ZN41_INTERNAL_5b415c85_4_k_cu_a9497d2b_2641826thrust24THRUST_300001_SM_1000_NS3seqE,@object
	.size		_ZN41_INTERNAL_5b415c85_4_k_cu_a9497d2b_2641826thrust24THRUST_300001_SM_1000_NS3seqE,(_ZN41_INTERNAL_5b415c85_4_k_cu_a9497d2b_2641824cuda3std3__48in_placeE - _ZN41_INTERNAL_5b415c85_4_k_cu_a9497d2b_2641826thrust24THRUST_300001_SM_1000_NS3seqE)
_ZN41_INTERNAL_5b415c85_4_k_cu_a9497d2b_2641826thrust24THRUST_300001_SM_1000_NS3seqE:
	.zero		1
	.type		_ZN41_INTERNAL_5b415c85_4_k_cu_a9497d2b_2641824cuda3std3__48in_placeE,@object
	.size		_ZN41_INTERNAL_5b415c85_4_k_cu_a9497d2b_2641824cuda3std3__48in_placeE,(_ZN41_INTERNAL_5b415c85_4_k_cu_a9497d2b_2641824cuda3std6ranges3__45__cpo4sizeE - _ZN41_INTERNAL_5b415c85_4_k_cu_a9497d2b_2641824cuda3std3__48in_placeE)
_ZN41_INTERNAL_5b415c85_4_k_cu_a9497d2b_2641824cuda3std3__48in_placeE:
	.zero		1
	.type		_ZN41_INTERNAL_5b415c85_4_k_cu_a9497d2b_2641824cuda3std6ranges3__45__cpo4sizeE,@object
	.size		_ZN41_INTERNAL_5b415c85_4_k_cu_a9497d2b_2641824cuda3std6ranges3__45__cpo4sizeE,(_ZN41_INTERNAL_5b415c85_4_k_cu_a9497d2b_2641826thrust24THRUST_300001_SM_1000_NS12placeholders2_3E - _ZN41_INTERNAL_5b415c85_4_k_cu_a9497d2b_2641824cuda3std6ranges3__45__cpo4sizeE)
_ZN41_INTERNAL_5b415c85_4_k_cu_a9497d2b_2641824cuda3std6ranges3__45__cpo4sizeE:
	.zero		1
	.type		_ZN41_INTERNAL_5b415c85_4_k_cu_a9497d2b_2641826thrust24THRUST_300001_SM_1000_NS12placeholders2_3E,@object
	.size		_ZN41_INTERNAL_5b415c85_4_k_cu_a9497d2b_2641826thrust24THRUST_300001_SM_1000_NS12placeholders2_3E,(_ZN41_INTERNAL_5b415c85_4_k_cu_a9497d2b_2641824cuda3std3__45__cpo6cbeginE - _ZN41_INTERNAL_5b415c85_4_k_cu_a9497d2b_2641826thrust24THRUST_300001_SM_1000_NS12placeholders2_3E)
_ZN41_INTERNAL_5b415c85_4_k_cu_a9497d2b_2641826thrust24THRUST_300001_SM_1000_NS12placeholders2_3E:
	.zero		1
	.type		_ZN41_INTERNAL_5b415c85_4_k_cu_a9497d2b_2641824cuda3std3__45__cpo6cbeginE,@object
	.size		_ZN41_INTERNAL_5b415c85_4_k_cu_a9497d2b_2641824cuda3std3__45__cpo6cbeginE,(_ZN41_INTERNAL_5b415c85_4_k_cu_a9497d2b_2641824cuda3std6ranges3__45__cpo6cbeginE - _ZN41_INTERNAL_5b415c85_4_k_cu_a9497d2b_2641824cuda3std3__45__cpo6cbeginE)
_ZN41_INTERNAL_5b415c85_4_k_cu_a9497d2b_2641824cuda3std3__45__cpo6cbeginE:
	.zero		1
	.type		_ZN41_INTERNAL_5b415c85_4_k_cu_a9497d2b_2641824cuda3std6ranges3__45__cpo6cbeginE,@object
	.size		_ZN41_INTERNAL_5b415c85_4_k_cu_a9497d2b_2641824cuda3std6ranges3__45__cpo6cbeginE,(_ZN41_INTERNAL_5b415c85_4_k_cu_a9497d2b_2641826thrust24THRUST_300001_SM_1000_NS12placeholders2_7E - _ZN41_INTERNAL_5b415c85_4_k_cu_a9497d2b_2641824cuda3std6ranges3__45__cpo6cbeginE)
_ZN41_INTERNAL_5b415c85_4_k_cu_a9497d2b_2641824cuda3std6ranges3__45__cpo6cbeginE:
	.zero		1
	.type		_ZN41_INTERNAL_5b415c85_4_k_cu_a9497d2b_2641826thrust24THRUST_300001_SM_1000_NS12placeholders2_7E,@object
	.size		_ZN41_INTERNAL_5b415c85_4_k_cu_a9497d2b_2641826thrust24THRUST_300001_SM_1000_NS12placeholders2_7E,(_ZN41_INTERNAL_5b415c85_4_k_cu_a9497d2b_2641824cuda3std3__45__cpo7crbeginE - _ZN41_INTERNAL_5b415c85_4_k_cu_a9497d2b_2641826thrust24THRUST_300001_SM_1000_NS12placeholders2_7E)
_ZN41_INTERNAL_5b415c85_4_k_cu_a9497d2b_2641826thrust24THRUST_300001_SM_1000_NS12placeholders2_7E:
	.zero		1
	.type		_ZN41_INTERNAL_5b415c85_4_k_cu_a9497d2b_2641824cuda3std3__45__cpo7crbeginE,@object
	.size		_ZN41_INTERNAL_5b415c85_4_k_cu_a9497d2b_2641824cuda3std3__45__cpo7crbeginE,(_ZN41_INTERNAL_5b415c85_4_k_cu_a9497d2b_2641824cuda3std6ranges3__45__cpo4nextE - _ZN41_INTERNAL_5b415c85_4_k_cu_a9497d2b_2641824cuda3std3__45__cpo7crbeginE)
_ZN41_INTERNAL_5b415c85_4_k_cu_a9497d2b_2641824cuda3std3__45__cpo7crbeginE:
	.zero		1
	.type		_ZN41_INTERNAL_5b415c85_4_k_cu_a9497d2b_2641824cuda3std6ranges3__45__cpo4nextE,@object
	.size		_ZN41_INTERNAL_5b415c85_4_k_cu_a9497d2b_2641824cuda3std6ranges3__45__cpo4nextE,(_ZN41_INTERNAL_5b415c85_4_k_cu_a9497d2b_2641824cuda3std6ranges3__45__cpo4swapE - _ZN41_INTERNAL_5b415c85_4_k_cu_a9497d2b_2641824cuda3std6ranges3__45__cpo4nextE)
_ZN41_INTERNAL_5b415c85_4_k_cu_a9497d2b_2641824cuda3std6ranges3__45__cpo4nextE:
	.zero		1
	.type		_ZN41_INTERNAL_5b415c85_4_k_cu_a9497d2b_2641824cuda3std6ranges3__45__cpo4swapE,@object
	.size		_ZN41_INTERNAL_5b415c85_4_k_cu_a9497d2b_2641824cuda3std6ranges3__45__cpo4swapE,(_ZN41_INTERNAL_5b415c85_4_k_cu_a9497d2b_2641826thrust24THRUST_300001_SM_1000_NS8cuda_cub10par_nosyncE - _ZN41_INTERNAL_5b415c85_4_k_cu_a9497d2b_2641824cuda3std6ranges3__45__cpo4swapE)
_ZN41_INTERNAL_5b415c85_4_k_cu_a9497d2b_2641824cuda3std6ranges3__45__cpo4swapE:
	.zero		1
	.type		_ZN41_INTERNAL_5b415c85_4_k_cu_a9497d2b_2641826thrust24THRUST_300001_SM_1000_NS8cuda_cub10par_nosyncE,@object
	.size		_ZN41_INTERNAL_5b415c85_4_k_cu_a9497d2b_2641826thrust24THRUST_300001_SM_1000_NS8cuda_cub10par_nosyncE,(_ZN41_INTERNAL_5b415c85_4_k_cu_a9497d2b_2641826thrust24THRUST_300001_SM_1000_NS12placeholders2_9E - _ZN41_INTERNAL_5b415c85_4_k_cu_a9497d2b_2641826thrust24THRUST_300001_SM_1000_NS8cuda_cub10par_nosyncE)
_ZN41_INTERNAL_5b415c85_4_k_cu_a9497d2b_2641826thrust24THRUST_300001_SM_1000_NS8cuda_cub10par_nosyncE:
	.zero		1
	.type		_ZN41_INTERNAL_5b415c85_4_k_cu_a9497d2b_2641826thrust24THRUST_300001_SM_1000_NS12placeholders2_9E,@object
	.size		_ZN41_INTERNAL_5b415c85_4_k_cu_a9497d2b_2641826thrust24THRUST_300001_SM_1000_NS12placeholders2_9E,(_ZN41_INTERNAL_5b415c85_4_k_cu_a9497d2b_2641824cuda3std3__443_GLOBAL__N__5b415c85_4_k_cu_a9497d2b_2641826ignoreE - _ZN41_INTERNAL_5b415c85_4_k_cu_a9497d2b_2641826thrust24THRUST_300001_SM_1000_NS12placeholders2_9E)
_ZN41_INTERNAL_5b415c85_4_k_cu_a9497d2b_2641826thrust24THRUST_300001_SM_1000_NS12placeholders2_9E:
	.zero		1
	.type		_ZN41_INTERNAL_5b415c85_4_k_cu_a9497d2b_2641824cuda3std3__443_GLOBAL__N__5b415c85_4_k_cu_a9497d2b_2641826ignoreE,@object
	.size		_ZN41_INTERNAL_5b415c85_4_k_cu_a9497d2b_2641824cuda3std3__443_GLOBAL__N__5b415c85_4_k_cu_a9497d2b_2641826ignoreE,(_ZN41_INTERNAL_5b415c85_4_k_cu_a9497d2b_2641824cuda3std6ranges3__45__cpo4dataE - _ZN41_INTERNAL_5b415c85_4_k_cu_a9497d2b_2641824cuda3std3__443_GLOBAL__N__5b415c85_4_k_cu_a9497d2b_2641826ignoreE)
_ZN41_INTERNAL_5b415c85_4_k_cu_a9497d2b_2641824cuda3std3__443_GLOBAL__N__5b415c85_4_k_cu_a9497d2b_2641826ignoreE:
	.zero		1
	.type		_ZN41_INTERNAL_5b415c85_4_k_cu_a9497d2b_2641824cuda3std6ranges3__45__cpo4dataE,@object
	.size		_ZN41_INTERNAL_5b415c85_4_k_cu_a9497d2b_2641824cuda3std6ranges3__45__cpo4dataE,(_ZN41_INTERNAL_5b415c85_4_k_cu_a9497d2b_2641826thrust24THRUST_300001_SM_1000_NS12placeholders2_1E - _ZN41_INTERNAL_5b415c85_4_k_cu_a9497d2b_2641824cuda3std6ranges3__45__cpo4dataE)
_ZN41_INTERNAL_5b415c85_4_k_cu_a9497d2b_2641824cuda3std6ranges3__45__cpo4dataE:
	.zero		1
	.type		_ZN41_INTERNAL_5b415c85_4_k_cu_a9497d2b_2641826thrust24THRUST_300001_SM_1000_NS12placeholders2_1E,@object
	.size		_ZN41_INTERNAL_5b415c85_4_k_cu_a9497d2b_2641826thrust24THRUST_300001_SM_1000_NS12placeholders2_1E,(_ZN41_INTERNAL_5b415c85_4_k_cu_a9497d2b_2641824cuda3std3__45__cpo5beginE - _ZN41_INTERNAL_5b415c85_4_k_cu_a9497d2b_2641826thrust24THRUST_300001_SM_1000_NS12placeholders2_1E)
_ZN41_INTERNAL_5b415c85_4_k_cu_a9497d2b_2641826thrust24THRUST_300001_SM_1000_NS12placeholders2_1E:
	.zero		1
	.type		_ZN41_INTERNAL_5b415c85_4_k_cu_a9497d2b_2641824cuda3std3__45__cpo5beginE,@object
	.size		_ZN41_INTERNAL_5b415c85_4_k_cu_a9497d2b_2641824cuda3std3__45__cpo5beginE,(_ZN41_INTERNAL_5b415c85_4_k_cu_a9497d2b_2641824cuda3std6ranges3__45__cpo5beginE - _ZN41_INTERNAL_5b415c85_4_k_cu_a9497d2b_2641824cuda3std3__45__cpo5beginE)
_ZN41_INTERNAL_5b415c85_4_k_cu_a9497d2b_2641824cuda3std3__45__cpo5beginE:
	.zero		1
	.type		_ZN41_INTERNAL_5b415c85_4_k_cu_a9497d2b_2641824cuda3std6ranges3__45__cpo5beginE,@object
	.size		_ZN41_INTERNAL_5b415c85_4_k_cu_a9497d2b_2641824cuda3std6ranges3__45__cpo5beginE,(_ZN41_INTERNAL_5b415c85_4_k_cu_a9497d2b_2641826thrust24THRUST_300001_SM_1000_NS12placeholders2_5E - _ZN41_INTERNAL_5b415c85_4_k_cu_a9497d2b_2641824cuda3std6ranges3__45__cpo5beginE)
_ZN41_INTERNAL_5b415c85_4_k_cu_a9497d2b_2641824cuda3std6ranges3__45__cpo5beginE:
	.zero		1
	.type		_ZN41_INTERNAL_5b415c85_4_k_cu_a9497d2b_2641826thrust24THRUST_300001_SM_1000_NS12placeholders2_5E,@object
	.size		_ZN41_INTERNAL_5b415c85_4_k_cu_a9497d2b_2641826thrust24THRUST_300001_SM_1000_NS12placeholders2_5E,(_ZN41_INTERNAL_5b415c85_4_k_cu_a9497d2b_2641824cuda3std3__45__cpo6rbeginE - _ZN41_INTERNAL_5b415c85_4_k_cu_a9497d2b_2641826thrust24THRUST_300001_SM_1000_NS12placeholders2_5E)
_ZN41_INTERNAL_5b415c85_4_k_cu_a9497d2b_2641826thrust24THRUST_300001_SM_1000_NS12placeholders2_5E:
	.zero		1
	.type		_ZN41_INTERNAL_5b415c85_4_k_cu_a9497d2b_2641824cuda3std3__45__cpo6rbeginE,@object
	.size		_ZN41_INTERNAL_5b415c85_4_k_cu_a9497d2b_2641824cuda3std3__45__cpo6rbeginE,(_ZN41_INTERNAL_5b415c85_4_k_cu_a9497d2b_2641824cuda3std6ranges3__45__cpo7advanceE - _ZN41_INTERNAL_5b415c85_4_k_cu_a9497d2b_2641824cuda3std3__45__cpo6rbeginE)
_ZN41_INTERNAL_5b415c85_4_k_cu_a9497d2b_2641824cuda3std3__45__cpo6rbeginE:
	.zero		1
	.type		_ZN41_INTERNAL_5b415c85_4_k_cu_a9497d2b_2641824cuda3std6ranges3__45__cpo7advanceE,@object
	.size		_ZN41_INTERNAL_5b415c85_4_k_cu_a9497d2b_2641824cuda3std6ranges3__45__cpo7advanceE,(_ZN41_INTERNAL_5b415c85_4_k_cu_a9497d2b_2641824cuda3std3__47nulloptE - _ZN41_INTERNAL_5b415c85_4_k_cu_a9497d2b_2641824cuda3std6ranges3__45__cpo7advanceE)
_ZN41_INTERNAL_5b415c85_4_k_cu_a9497d2b_2641824cuda3std6ranges3__45__cpo7advanceE:
	.zero		1
	.type		_ZN41_INTERNAL_5b415c85_4_k_cu_a9497d2b_2641824cuda3std3__47nulloptE,@object
	.size		_ZN41_INTERNAL_5b415c85_4_k_cu_a9497d2b_2641824cuda3std3__47nulloptE,(_ZN41_INTERNAL_5b415c85_4_k_cu_a9497d2b_2641824cuda3std6ranges3__45__cpo8distanceE - _ZN41_INTERNAL_5b415c85_4_k_cu_a9497d2b_2641824cuda3std3__47nulloptE)
_ZN41_INTERNAL_5b415c85_4_k_cu_a9497d2b_2641824cuda3std3__47nulloptE:
	.zero		1
	.type		_ZN41_INTERNAL_5b415c85_4_k_cu_a9497d2b_2641824cuda3std6ranges3__45__cpo8distanceE,@object
	.size		_ZN41_INTERNAL_5b415c85_4_k_cu_a9497d2b_2641824cuda3std6ranges3__45__cpo8distanceE,(_ZN41_INTERNAL_5b415c85_4_k_cu_a9497d2b_2641826thrust24THRUST_300001_SM_1000_NS12placeholders3_10E - _ZN41_INTERNAL_5b415c85_4_k_cu_a9497d2b_2641824cuda3std6ranges3__45__cpo8distanceE)
_ZN41_INTERNAL_5b415c85_4_k_cu_a9497d2b_2641824cuda3std6ranges3__45__cpo8distanceE:
	.zero		1
	.type		_ZN41_INTERNAL_5b415c85_4_k_cu_a9497d2b_2641826thrust24THRUST_300001_SM_1000_NS12placeholders3_10E,@object
	.size		_ZN41_INTERNAL_5b415c85_4_k_cu_a9497d2b_2641826thrust24THRUST_300001_SM_1000_NS12placeholders3_10E,(_ZN41_INTERNAL_5b415c85_4_k_cu_a9497d2b_2641824cuda3std3__419piecewise_constructE - _ZN41_INTERNAL_5b415c85_4_k_cu_a9497d2b_2641826thrust24THRUST_300001_SM_1000_NS12placeholders3_10E)
_ZN41_INTERNAL_5b415c85_4_k_cu_a9497d2b_2641826thrust24THRUST_300001_SM_1000_NS12placeholders3_10E:
	.zero		1
	.type		_ZN41_INTERNAL_5b415c85_4_k_cu_a9497d2b_2641824cuda3std3__419piecewise_constructE,@object
	.size		_ZN41_INTERNAL_5b415c85_4_k_cu_a9497d2b_2641824cuda3std3__419piecewise_constructE,(_ZN41_INTERNAL_5b415c85_4_k_cu_a9497d2b_2641824cuda3std6ranges3__45__cpo5cdataE - _ZN41_INTERNAL_5b415c85_4_k_cu_a9497d2b_2641824cuda3std3__419piecewise_constructE)
_ZN41_INTERNAL_5b415c85_4_k_cu_a9497d2b_2641824cuda3std3__419piecewise_constructE:
	.zero		1
	.type		_ZN41_INTERNAL_5b415c85_4_k_cu_a9497d2b_2641824cuda3std6ranges3__45__cpo5cdataE,@object
	.size		_ZN41_INTERNAL_5b415c85_4_k_cu_a9497d2b_2641824cuda3std6ranges3__45__cpo5cdataE,(_ZN41_INTERNAL_5b415c85_4_k_cu_a9497d2b_2641826thrust24THRUST_300001_SM_1000_NS12placeholders2_2E - _ZN41_INTERNAL_5b415c85_4_k_cu_a9497d2b_2641824cuda3std6ranges3__45__cpo5cdataE)
_ZN41_INTERNAL_5b415c85_4_k_cu_a9497d2b_2641824cuda3std6ranges3__45__cpo5cdataE:
	.zero		1
	.type		_ZN41_INTERNAL_5b415c85_4_k_cu_a9497d2b_2641826thrust24THRUST_300001_SM_1000_NS12placeholders2_2E,@object
	.size		_ZN41_INTERNAL_5b415c85_4_k_cu_a9497d2b_2641826thrust24THRUST_300001_SM_1000_NS12placeholders2_2E,(_ZN41_INTERNAL_5b415c85_4_k_cu_a9497d2b_2641824cuda3std3__45__cpo3endE - _ZN41_INTERNAL_5b415c85_4_k_cu_a9497d2b_2641826thrust24THRUST_300001_SM_1000_NS12placeholders2_2E)
_ZN41_INTERNAL_5b415c85_4_k_cu_a9497d2b_2641826thrust24THRUST_300001_SM_1000_NS12placeholders2_2E:
	.zero		1
	.type		_ZN41_INTERNAL_5b415c85_4_k_cu_a9497d2b_2641824cuda3std3__45__cpo3endE,@object
	.size		_ZN41_INTERNAL_5b415c85_4_k_cu_a9497d2b_2641824cuda3std3__45__cpo3endE,(_ZN41_INTERNAL_5b415c85_4_k_cu_a9497d2b_2641824cuda3std6ranges3__45__cpo3endE - _ZN41_INTERNAL_5b415c85_4_k_cu_a9497d2b_2641824cuda3std3__45__cpo3endE)
_ZN41_INTERNAL_5b415c85_4_k_cu_a9497d2b_2641824cuda3std3__45__cpo3endE:
	.zero		1
	.type		_ZN41_INTERNAL_5b415c85_4_k_cu_a9497d2b_2641824cuda3std6ranges3__45__cpo3endE,@object
	.size		_ZN41_INTERNAL_5b415c85_4_k_cu_a9497d2b_2641824cuda3std6ranges3__45__cpo3endE,(_ZN41_INTERNAL_5b415c85_4_k_cu_a9497d2b_2641826thrust24THRUST_300001_SM_1000_NS12placeholders2_6E - _ZN41_INTERNAL_5b415c85_4_k_cu_a9497d2b_2641824cuda3std6ranges3__45__cpo3endE)
_ZN41_INTERNAL_5b415c85_4_k_cu_a9497d2b_2641824cuda3std6ranges3__45__cpo3endE:
	.zero		1
	.type		_ZN41_INTERNAL_5b415c85_4_k_cu_a9497d2b_2641826thrust24THRUST_300001_SM_1000_NS12placeholders2_6E,@object
	.size		_ZN41_INTERNAL_5b415c85_4_k_cu_a9497d2b_2641826thrust24THRUST_300001_SM_1000_NS12placeholders2_6E,(_ZN41_INTERNAL_5b415c85_4_k_cu_a9497d2b_2641824cuda3std3__45__cpo4rendE - _ZN41_INTERNAL_5b415c85_4_k_cu_a9497d2b_2641826thrust24THRUST_300001_SM_1000_NS12placeholders2_6E)
_ZN41_INTERNAL_5b415c85_4_k_cu_a9497d2b_2641826thrust24THRUST_300001_SM_1000_NS12placeholders2_6E:
	.zero		1
	.type		_ZN41_INTERNAL_5b415c85_4_k_cu_a9497d2b_2641824cuda3std3__45__cpo4rendE,@object
	.size		_ZN41_INTERNAL_5b415c85_4_k_cu_a9497d2b_2641824cuda3std3__45__cpo4rendE,(_ZN41_INTERNAL_5b415c85_4_k_cu_a9497d2b_2641824cuda3std6ranges3__45__cpo9iter_swapE - _ZN41_INTERNAL_5b415c85_4_k_cu_a9497d2b_2641824cuda3std3__45__cpo4rendE)
_ZN41_INTERNAL_5b415c85_4_k_cu_a9497d2b_2641824cuda3std3__45__cpo4rendE:
	.zero		1
	.type		_ZN41_INTERNAL_5b415c85_4_k_cu_a9497d2b_2641824cuda3std6ranges3__45__cpo9iter_swapE,@object
	.size		_ZN41_INTERNAL_5b415c85_4_k_cu_a9497d2b_2641824cuda3std6ranges3__45__cpo9iter_swapE,(_ZN41_INTERNAL_5b415c85_4_k_cu_a9497d2b_2641824cuda3std3__48unexpectE - _ZN41_INTERNAL_5b415c85_4_k_cu_a9497d2b_2641824cuda3std6ranges3__45__cpo9iter_swapE)
_ZN41_INTERNAL_5b415c85_4_k_cu_a9497d2b_2641824cuda3std6ranges3__45__cpo9iter_swapE:
	.zero		1
	.type		_ZN41_INTERNAL_5b415c85_4_k_cu_a9497d2b_2641824cuda3std3__48unexpectE,@object
	.size		_ZN41_INTERNAL_5b415c85_4_k_cu_a9497d2b_2641824cuda3std3__48unexpectE,(_ZN41_INTERNAL_5b415c85_4_k_cu_a9497d2b_2641826thrust24THRUST_300001_SM_1000_NS8cuda_cub3parE - _ZN41_INTERNAL_5b415c85_4_k_cu_a9497d2b_2641824cuda3std3__48unexpectE)
_ZN41_INTERNAL_5b415c85_4_k_cu_a9497d2b_2641824cuda3std3__48unexpectE:
	.zero		1
	.type		_ZN41_INTERNAL_5b415c85_4_k_cu_a9497d2b_2641826thrust24THRUST_300001_SM_1000_NS8cuda_cub3parE,@object
	.size		_ZN41_INTERNAL_5b415c85_4_k_cu_a9497d2b_2641826thrust24THRUST_300001_SM_1000_NS8cuda_cub3parE,(_ZN41_INTERNAL_5b415c85_4_k_cu_a9497d2b_2641826thrust24THRUST_300001_SM_1000_NS12placeholders2_4E - _ZN41_INTERNAL_5b415c85_4_k_cu_a9497d2b_2641826thrust24THRUST_300001_SM_1000_NS8cuda_cub3parE)
_ZN41_INTERNAL_5b415c85_4_k_cu_a9497d2b_2641826thrust24THRUST_300001_SM_1000_NS8cuda_cub3parE:
	.zero		1
	.type		_ZN41_INTERNAL_5b415c85_4_k_cu_a9497d2b_2641826thrust24THRUST_300001_SM_1000_NS12placeholders2_4E,@object
	.size		_ZN41_INTERNAL_5b415c85_4_k_cu_a9497d2b_2641826thrust24THRUST_300001_SM_1000_NS12placeholders2_4E,(_ZN41_INTERNAL_5b415c85_4_k_cu_a9497d2b_2641824cuda3std3__45__cpo4cendE - _ZN41_INTERNAL_5b415c85_4_k_cu_a9497d2b_2641826thrust24THRUST_300001_SM_1000_NS12placeholders2_4E)
_ZN41_INTERNAL_5b415c85_4_k_cu_a9497d2b_2641826thrust24THRUST_300001_SM_1000_NS12placeholders2_4E:
	.zero		1
	.type		_ZN41_INTERNAL_5b415c85_4_k_cu_a9497d2b_2641824cuda3std3__45__cpo4cendE,@object
	.size		_ZN41_INTERNAL_5b415c85_4_k_cu_a9497d2b_2641824cuda3std3__45__cpo4cendE,(_ZN41_INTERNAL_5b415c85_4_k_cu_a9497d2b_2641824cuda3std6ranges3__45__cpo4cendE - _ZN41_INTERNAL_5b415c85_4_k_cu_a9497d2b_2641824cuda3std3__45__cpo4cendE)
_ZN41_INTERNAL_5b415c85_4_k_cu_a9497d2b_2641824cuda3std3__45__cpo4cendE:
	.zero		1
	.type		_ZN41_INTERNAL_5b415c85_4_k_cu_a9497d2b_2641824cuda3std6ranges3__45__cpo4cendE,@object
	.size		_ZN41_INTERNAL_5b415c85_4_k_cu_a9497d2b_2641824cuda3std6ranges3__45__cpo4cendE,(_ZN41_INTERNAL_5b415c85_4_k_cu_a9497d2b_2641824cuda3std3__420unreachable_sentinelE - _ZN41_INTERNAL_5b415c85_4_k_cu_a9497d2b_2641824cuda3std6ranges3__45__cpo4cendE)
_ZN41_INTERNAL_5b415c85_4_k_cu_a9497d2b_2641824cuda3std6ranges3__45__cpo4cendE:
	.zero		1
	.type		_ZN41_INTERNAL_5b415c85_4_k_cu_a9497d2b_2641824cuda3std3__420unreachable_sentinelE,@object
	.size		_ZN41_INTERNAL_5b415c85_4_k_cu_a9497d2b_2641824cuda3std3__420unreachable_sentinelE,(_ZN41_INTERNAL_5b415c85_4_k_cu_a9497d2b_2641824cuda3std6ranges3__45__cpo5ssizeE - _ZN41_INTERNAL_5b415c85_4_k_cu_a9497d2b_2641824cuda3std3__420unreachable_sentinelE)
_ZN41_INTERNAL_5b415c85_4_k_cu_a9497d2b_2641824cuda3std3__420unreachable_sentinelE:
	.zero		1
	.type		_ZN41_INTERNAL_5b415c85_4_k_cu_a9497d2b_2641824cuda3std6ranges3__45__cpo5ssizeE,@object
	.size		_ZN41_INTERNAL_5b415c85_4_k_cu_a9497d2b_2641824cuda3std6ranges3__45__cpo5ssizeE,(_ZN41_INTERNAL_5b415c85_4_k_cu_a9497d2b_2641826thrust24THRUST_300001_SM_1000_NS12placeholders2_8E - _ZN41_INTERNAL_5b415c85_4_k_cu_a9497d2b_2641824cuda3std6ranges3__45__cpo5ssizeE)
_ZN41_INTERNAL_5b415c85_4_k_cu_a9497d2b_2641824cuda3std6ranges3__45__cpo5ssizeE:
	.zero		1
	.type		_ZN41_INTERNAL_5b415c85_4_k_cu_a9497d2b_2641826thrust24THRUST_300001_SM_1000_NS12placeholders2_8E,@object
	.size		_ZN41_INTERNAL_5b415c85_4_k_cu_a9497d2b_2641826thrust24THRUST_300001_SM_1000_NS12placeholders2_8E,(_ZN41_INTERNAL_5b415c85_4_k_cu_a9497d2b_2641824cuda3std3__45__cpo5crendE - _ZN41_INTERNAL_5b415c85_4_k_cu_a9497d2b_2641826thrust24THRUST_300001_SM_1000_NS12placeholders2_8E)
_ZN41_INTERNAL_5b415c85_4_k_cu_a9497d2b_2641826thrust24THRUST_300001_SM_1000_NS12placeholders2_8E:
	.zero		1
	.type		_ZN41_INTERNAL_5b415c85_4_k_cu_a9497d2b_2641824cuda3std3__45__cpo5crendE,@object
	.size		_ZN41_INTERNAL_5b415c85_4_k_cu_a9497d2b_2641824cuda3std3__45__cpo5crendE,(_ZN41_INTERNAL_5b415c85_4_k_cu_a9497d2b_2641824cuda3std6ranges3__45__cpo4prevE - _ZN41_INTERNAL_5b415c85_4_k_cu_a9497d2b_2641824cuda3std3__45__cpo5crendE)
_ZN41_INTERNAL_5b415c85_4_k_cu_a9497d2b_2641824cuda3std3__45__cpo5crendE:
	.zero		1
	.type		_ZN41_INTERNAL_5b415c85_4_k_cu_a9497d2b_2641824cuda3std6ranges3__45__cpo4prevE,@object
	.size		_ZN41_INTERNAL_5b415c85_4_k_cu_a9497d2b_2641824cuda3std6ranges3__45__cpo4prevE,(_ZN41_INTERNAL_5b415c85_4_k_cu_a9497d2b_2641824cuda3std6ranges3__45__cpo9iter_moveE - _ZN41_INTERNAL_5b415c85_4_k_cu_a9497d2b_2641824cuda3std6ranges3__45__cpo4prevE)
_ZN41_INTERNAL_5b415c85_4_k_cu_a9497d2b_2641824cuda3std6ranges3__45__cpo4prevE:
	.zero		1
	.type		_ZN41_INTERNAL_5b415c85_4_k_cu_a9497d2b_2641824cuda3std6ranges3__45__cpo9iter_moveE,@object
	.size		_ZN41_INTERNAL_5b415c85_4_k_cu_a9497d2b_2641824cuda3std6ranges3__45__cpo9iter_moveE,(_ZN41_INTERNAL_5b415c85_4_k_cu_a9497d2b_2641826thrust24THRUST_300001_SM_1000_NS6system6detail10sequential3seqE - _ZN41_INTERNAL_5b415c85_4_k_cu_a9497d2b_2641824cuda3std6ranges3__45__cpo9iter_moveE)
_ZN41_INTERNAL_5b415c85_4_k_cu_a9497d2b_2641824cuda3std6ranges3__45__cpo9iter_moveE:
	.zero		1
	.type		_ZN41_INTERNAL_5b415c85_4_k_cu_a9497d2b_2641826thrust24THRUST_300001_SM_1000_NS6system6detail10sequential3seqE,@object
	.size		_ZN41_INTERNAL_5b415c85_4_k_cu_a9497d2b_2641826thrust24THRUST_300001_SM_1000_NS6system6detail10sequential3seqE,(.L_31 - _ZN41_INTERNAL_5b415c85_4_k_cu_a9497d2b_2641826thrust24THRUST_300001_SM_1000_NS6system6detail10sequential3seqE)
_ZN41_INTERNAL_5b415c85_4_k_cu_a9497d2b_2641826thrust24THRUST_300001_SM_1000_NS6system6detail10sequential3seqE:
	.zero		1
.L_31:


//--------------------- .nv.constant0._ZN3cub18CUB_300001_SM_10006detail11EmptyKernelIvEEvv --------------------------
	.section	.nv.constant0._ZN3cub18CUB_300001_SM_10006detail11EmptyKernelIvEEvv,"a",@progbits
	.sectionflags	@""
	.align	4
.nv.constant0._ZN3cub18CUB_300001_SM_10006detail11EmptyKernelIvEEvv:
	.zero		896


//--------------------- SYMBOLS --------------------------

	.type		.nv.reservedSmem.offset0,@object
	.size		.nv.reservedSmem.offset0,0x4
